	.headerflags	@"EF_CUDA_TEXMODE_UNIFIED EF_CUDA_64BIT_ADDRESS EF_CUDA_ACCELERATORS EF_CUDA_SM90 EF_CUDA_VIRTUAL_SM(EF_CUDA_SM90)"
	.elftype	@"ET_EXEC"


//--------------------- .nv.info                  --------------------------
	.section	.nv.info,"",@"SHT_CUDA_INFO"
	.align	4


	//----- nvinfo : EIATTR_REGCOUNT
	.align		4
        /*0000*/ 	.byte	0x04, 0x2f
        /*0002*/ 	.short	(.L_1 - .L_0)
	.align		4
.L_0:
        /*0004*/ 	.word	index@(triton_poi_fused_add_convolution_2)
        /*0008*/ 	.word	0x00000020


	//----- nvinfo : EIATTR_MIN_STACK_SIZE
	.align		4
.L_1:
        /*000c*/ 	.byte	0x04, 0x12
        /*000e*/ 	.short	(.L_3 - .L_2)
	.align		4
.L_2:
        /*0010*/ 	.word	index@(triton_poi_fused_add_convolution_2)
        /*0014*/ 	.word	0x00000000


	//----- nvinfo : EIATTR_FRAME_SIZE
	.align		4
.L_3:
        /*0018*/ 	.byte	0x04, 0x11
        /*001a*/ 	.short	(.L_5 - .L_4)
	.align		4
.L_4:
        /*001c*/ 	.word	index@(triton_poi_fused_add_convolution_2)
        /*0020*/ 	.word	0x00000000


	//----- nvinfo : EIATTR_MIN_STACK_SIZE
	.align		4
.L_5:
        /*0024*/ 	.byte	0x04, 0x12
        /*0026*/ 	.short	(.L_7 - .L_6)
	.align		4
.L_6:
        /*0028*/ 	.word	index@(triton_poi_fused_add_convolution_2)
        /*002c*/ 	.word	0x00000000
.L_7:


//--------------------- .nv.info.triton_poi_fused_add_convolution_2 --------------------------
	.section	.nv.info.triton_poi_fused_add_convolution_2,"",@"SHT_CUDA_INFO"
	.sectionflags	@""
	.align	4


	//----- nvinfo : EIATTR_CUDA_API_VERSION
	.align		4
        /*0000*/ 	.byte	0x04, 0x37
        /*0002*/ 	.short	(.L_9 - .L_8)
.L_8:
        /*0004*/ 	.word	0x0000007c


	//----- nvinfo : EIATTR_KPARAM_INFO
	.align		4
.L_9:
        /*0008*/ 	.byte	0x04, 0x17
        /*000a*/ 	.short	(.L_11 - .L_10)
.L_10:
        /*000c*/ 	.word	0x00000000
        /*0010*/ 	.short	0x0005
        /*0012*/ 	.short	0x0024
        /*0014*/ 	.byte	0x00, 0xf0, 0x11, 0x00


	//----- nvinfo : EIATTR_KPARAM_INFO
	.align		4
.L_11:
        /*0018*/ 	.byte	0x04, 0x17
        /*001a*/ 	.short	(.L_13 - .L_12)
.L_12:
        /*001c*/ 	.word	0x00000000
        /*0020*/ 	.short	0x0004
        /*0022*/ 	.short	0x0020
        /*0024*/ 	.byte	0x00, 0xf0, 0x11, 0x00


	//----- nvinfo : EIATTR_KPARAM_INFO
	.align		4
.L_13:
        /*0028*/ 	.byte	0x04, 0x17
        /*002a*/ 	.short	(.L_15 - .L_14)
.L_14:
        /*002c*/ 	.word	0x00000000
        /*0030*/ 	.short	0x0003
        /*0032*/ 	.short	0x0018
        /*0034*/ 	.byte	0x00, 0xf4, 0x21, 0x00


	//----- nvinfo : EIATTR_KPARAM_INFO
	.align		4
.L_15:
        /*0038*/ 	.byte	0x04, 0x17
        /*003a*/ 	.short	(.L_17 - .L_16)
.L_16:
        /*003c*/ 	.word	0x00000000
        /*0040*/ 	.short	0x0002
        /*0042*/ 	.short	0x0010
        /*0044*/ 	.byte	0x00, 0xf4, 0x21, 0x00


	//----- nvinfo : EIATTR_KPARAM_INFO
	.align		4
.L_17:
        /*0048*/ 	.byte	0x04, 0x17
        /*004a*/ 	.short	(.L_19 - .L_18)
.L_18:
        /*004c*/ 	.word	0x00000000
        /*0050*/ 	.short	0x0001
        /*0052*/ 	.short	0x0008
        /*0054*/ 	.byte	0x00, 0xf4, 0x21, 0x00


	//----- nvinfo : EIATTR_KPARAM_INFO
	.align		4
.L_19:
        /*0058*/ 	.byte	0x04, 0x17
        /*005a*/ 	.short	(.L_21 - .L_20)
.L_20:
        /*005c*/ 	.word	0x00000000
        /*0060*/ 	.short	0x0000
        /*0062*/ 	.short	0x0000
        /*0064*/ 	.byte	0x00, 0xf4, 0x21, 0x00


	//----- nvinfo : EIATTR_SPARSE_MMA_MASK
	.align		4
.L_21:
        /*0068*/ 	.byte	0x03, 0x50
        /*006a*/ 	.short	0x0000


	//----- nvinfo : EIATTR_MAXREG_COUNT
	.align		4
        /*006c*/ 	.byte	0x03, 0x1b
        /*006e*/ 	.short	0x00ff


	//----- nvinfo : EIATTR_EXIT_INSTR_OFFSETS
	.align		4
        /*0070*/ 	.byte	0x04, 0x1c
        /*0072*/ 	.short	(.L_23 - .L_22)


	//   ....[0]....
.L_22:
        /*0074*/ 	.word	0x00000470


	//----- nvinfo : EIATTR_REQNTID
	.align		4
.L_23:
        /*0078*/ 	.byte	0x04, 0x10
        /*007a*/ 	.short	(.L_25 - .L_24)
.L_24:
        /*007c*/ 	.word	0x00000080
        /*0080*/ 	.word	0x00000001
        /*0084*/ 	.word	0x00000001


	//----- nvinfo : EIATTR_CBANK_PARAM_SIZE
	.align		4
.L_25:
        /*0088*/ 	.byte	0x03, 0x19
        /*008a*/ 	.short	0x0028


	//----- nvinfo : EIATTR_PARAM_CBANK
	.align		4
        /*008c*/ 	.byte	0x04, 0x0a
        /*008e*/ 	.short	(.L_27 - .L_26)
	.align		4
.L_26:
        /*0090*/ 	.word	index@(.nv.constant0.triton_poi_fused_add_convolution_2)
        /*0094*/ 	.short	0x0210
        /*0096*/ 	.short	0x0028


	//----- nvinfo : EIATTR_SW_WAR
	.align		4
.L_27:
        /*0098*/ 	.byte	0x04, 0x36
        /*009a*/ 	.short	(.L_29 - .L_28)
.L_28:
        /*009c*/ 	.word	0x00000008
.L_29:


//--------------------- .nv.callgraph             --------------------------
	.section	.nv.callgraph,"",@"SHT_CUDA_CALLGRAPH"
	.align	4
	.sectionentsize	8
	.align		4
        /*0000*/ 	.word	0x00000000
	.align		4
        /*0004*/ 	.word	0xffffffff
	.align		4
        /*0008*/ 	.word	0x00000000
	.align		4
        /*000c*/ 	.word	0xfffffffe
	.align		4
        /*0010*/ 	.word	0x00000000
	.align		4
        /*0014*/ 	.word	0xfffffffd
	.align		4
        /*0018*/ 	.word	0x00000000
	.align		4
        /*001c*/ 	.word	0xfffffffc


//--------------------- .text.triton_poi_fused_add_convolution_2 --------------------------
	.section	.text.triton_poi_fused_add_convolution_2,"ax",@progbits
	.align	128
        .global         triton_poi_fused_add_convolution_2
        .type           triton_poi_fused_add_convolution_2,@function
        .size           triton_poi_fused_add_convolution_2,(.L_x_1 - triton_poi_fused_add_convolution_2)
        .other          triton_poi_fused_add_convolution_2,@"STO_CUDA_ENTRY STV_DEFAULT"
triton_poi_fused_add_convolution_2:
.text.triton_poi_fused_add_convolution_2:
[----:B------:R-:W-:Y:S01]  /*0000*/  LDC R1, c[0x0][0x28] ;  /* 0x00000a00ff017b82 */ /* 0x000fe20000000800 */
[----:B------:R-:W1:Y:S07]  /*0010*/  S2R R11, SR_CTAID.Y ;  /* 0x00000000000b7919 */ /* 0x000e6e0000002600 */
[----:B------:R-:W2:Y:S01]  /*0020*/  LDC.64 R2, c[0x0][0x218] ;  /* 0x00008600ff027b82 */ /* 0x000ea20000000a00 */
[----:B------:R-:W-:Y:S01]  /*0030*/  ULDC.64 UR4, c[0x0][0x208] ;  /* 0x0000820000047ab9 */ /* 0x000fe20000000a00 */
[----:B------:R-:W3:Y:S01]  /*0040*/  S2R R5, SR_TID.X ;  /* 0x0000000000057919 */ /* 0x000ee20000002100 */
[----:B------:R-:W4:Y:S05]  /*0050*/  S2R R7, SR_CTAID.X ;  /* 0x0000000000077919 */ /* 0x000f2a0000002500 */
[----:B------:R-:W5:Y:S08]  /*0060*/  LDC.64 R22, c[0x0][0x210] ;  /* 0x00008400ff167b82 */ /* 0x000f700000000a00 */
[----:B------:R-:W5:Y:S01]  /*0070*/  LDC.64 R28, c[0x0][0x228] ;  /* 0x00008a00ff1c7b82 */ /* 0x000f620000000a00 */
[----:B-1----:R-:W-:-:S04]  /*0080*/  SHF.R.S32.HI R0, RZ, 0x1f, R11 ;  /* 0x0000001fff007819 */ /* 0x002fc8000001140b */
[----:B------:R-:W-:Y:S02]  /*0090*/  LEA.HI R4, R0, R11, RZ, 0x9 ;  /* 0x0000000b00047211 */ /* 0x000fe400078f48ff */
[----:B---3--:R-:W-:Y:S02]  /*00a0*/  SHF.L.U32 R0, R5, 0x2, RZ ;  /* 0x0000000205007819 */ /* 0x008fe400000006ff */
[C---:B------:R-:W-:Y:S02]  /*00b0*/  LOP3.LUT R5, R4.reuse, 0xfffffe00, RZ, 0xc0, !PT ;  /* 0xfffffe0004057812 */ /* 0x040fe400078ec0ff */
[----:B------:R-:W-:Y:S02]  /*00c0*/  SHF.L.U32 R4, R4, 0xc, RZ ;  /* 0x0000000c04047819 */ /* 0x000fe400000006ff */
[----:B------:R-:W-:Y:S02]  /*00d0*/  LOP3.LUT R0, R0, 0x1fc, RZ, 0xc0, !PT ;  /* 0x000001fc00007812 */ /* 0x000fe400078ec0ff */
[----:B------:R-:W-:-:S02]  /*00e0*/  IADD3 R5, -R5, R11, RZ ;  /* 0x0000000b05057210 */ /* 0x000fc40007ffe1ff */
[----:B------:R-:W-:Y:S02]  /*00f0*/  LOP3.LUT R4, R4, 0xffe00000, RZ, 0xc0, !PT ;  /* 0xffe0000004047812 */ /* 0x000fe400078ec0ff */
[----:B----4-:R-:W-:Y:S01]  /*0100*/  LEA R0, R7, R0, 0xa ;  /* 0x0000000007007211 */ /* 0x010fe200078e50ff */
[----:B--2---:R-:W-:Y:S01]  /*0110*/  IMAD.WIDE R6, R5, 0x4, R2 ;  /* 0x0000000405067825 */ /* 0x004fe200078e0202 */
[----:B------:R-:W-:Y:S02]  /*0120*/  IADD3 R9, R5, R4, RZ ;  /* 0x0000000405097210 */ /* 0x000fe40007ffe0ff */
[----:B------:R-:W1:Y:S01]  /*0130*/  LDC.64 R4, c[0x0][0x220] ;  /* 0x00008800ff047b82 */ /* 0x000e620000000a00 */
[----:B------:R-:W-:Y:S02]  /*0140*/  LEA R2, R11, R0, 0xc ;  /* 0x000000000b027211 */ /* 0x000fe400078e60ff */
[----:B------:R-:W-:Y:S02]  /*0150*/  LEA R9, R0, R9, 0x9 ;  /* 0x0000000900097211 */ /* 0x000fe400078e48ff */
[----:B------:R-:W-:Y:S01]  /*0160*/  IADD3 R27, R2, 0x200, RZ ;  /* 0x00000200021b7810 */ /* 0x000fe20007ffe0ff */
[----:B------:R1:W2:Y:S01]  /*0170*/  LDG.E.EL R0, desc[UR4][R6.64] ;  /* 0x0000000406007981 */ /* 0x0002a2000c2e1900 */
[----:B------:R-:W-:Y:S01]  /*0180*/  IADD3 R13, R9, 0x200, RZ ;  /* 0x00000200090d7810 */ /* 0x000fe20007ffe0ff */
[----:B-----5:R-:W-:Y:S01]  /*0190*/  IMAD.WIDE R10, R9, 0x4, R22 ;  /* 0x00000004090a7825 */ /* 0x020fe200078e0216 */
[----:B------:R-:W-:-:S02]  /*01a0*/  IADD3 R15, R9, 0x400, RZ ;  /* 0x00000400090f7810 */ /* 0x000fc40007ffe0ff */
[----:B------:R-:W-:Y:S01]  /*01b0*/  IADD3 R17, R9, 0x600, RZ ;  /* 0x0000060009117810 */ /* 0x000fe20007ffe0ff */
[--C-:B------:R-:W-:Y:S01]  /*01c0*/  IMAD.WIDE R12, R13, 0x4, R22.reuse ;  /* 0x000000040d0c7825 */ /* 0x100fe200078e0216 */
[----:B------:R-:W-:Y:S02]  /*01d0*/  IADD3 R25, R9, 0x40000, RZ ;  /* 0x0004000009197810 */ /* 0x000fe40007ffe0ff */
[----:B------:R-:W-:Y:S01]  /*01e0*/  IADD3 R19, R9, 0x40200, RZ ;  /* 0x0004020009137810 */ /* 0x000fe20007ffe0ff */
[--C-:B------:R-:W-:Y:S01]  /*01f0*/  IMAD.WIDE R14, R15, 0x4, R22.reuse ;  /* 0x000000040f0e7825 */ /* 0x100fe200078e0216 */
[----:B------:R-:W-:Y:S01]  /*0200*/  IADD3 R21, R9, 0x40400, RZ ;  /* 0x0004040009157810 */ /* 0x000fe20007ffe0ff */
[----:B------:R-:W2:Y:S01]  /*0210*/  LDG.E.EL R13, desc[UR4][R12.64] ;  /* 0x000000040c0d7981 */ /* 0x000ea2000c2e1900 */
[----:B------:R-:W-:Y:S01]  /*0220*/  IADD3 R3, R9, 0x40600, RZ ;  /* 0x0004060009037810 */ /* 0x000fe20007ffe0ff */
[--C-:B------:R-:W-:Y:S02]  /*0230*/  IMAD.WIDE R16, R17, 0x4, R22.reuse ;  /* 0x0000000411107825 */ /* 0x100fe400078e0216 */
[----:B------:R-:W3:Y:S02]  /*0240*/  LDG.E.EL R15, desc[UR4][R14.64] ;  /* 0x000000040e0f7981 */ /* 0x000ee4000c2e1900 */
[----:B------:R-:W-:-:S02]  /*0250*/  IMAD.WIDE R24, R25, 0x4, R22 ;  /* 0x0000000419187825 */ /* 0x000fc400078e0216 */
[----:B------:R-:W4:Y:S02]  /*0260*/  LDG.E.EL R17, desc[UR4][R16.64] ;  /* 0x0000000410117981 */ /* 0x000f24000c2e1900 */
[--C-:B------:R-:W-:Y:S02]  /*0270*/  IMAD.WIDE R18, R19, 0x4, R22.reuse ;  /* 0x0000000413127825 */ /* 0x100fe400078e0216 */
[----:B------:R-:W5:Y:S02]  /*0280*/  LDG.E.EL R25, desc[UR4][R24.64] ;  /* 0x0000000418197981 */ /* 0x000f64000c2e1900 */
[--C-:B------:R-:W-:Y:S02]  /*0290*/  IMAD.WIDE R20, R21, 0x4, R22.reuse ;  /* 0x0000000415147825 */ /* 0x100fe400078e0216 */
[----:B------:R-:W5:Y:S02]  /*02a0*/  LDG.E.EL R19, desc[UR4][R18.64] ;  /* 0x0000000412137981 */ /* 0x000f64000c2e1900 */
[----:B------:R-:W-:-:S02]  /*02b0*/  IMAD.WIDE R22, R3, 0x4, R22 ;  /* 0x0000000403167825 */ /* 0x000fc400078e0216 */
[----:B------:R-:W5:Y:S02]  /*02c0*/  LDG.E.EL R3, desc[UR4][R10.64] ;  /* 0x000000040a037981 */ /* 0x000f64000c2e1900 */
[--C-:B-1----:R-:W-:Y:S02]  /*02d0*/  IMAD.WIDE R6, R2, 0x4, R4.reuse ;  /* 0x0000000402067825 */ /* 0x102fe400078e0204 */
[----:B------:R-:W5:Y:S02]  /*02e0*/  LDG.E.EL R21, desc[UR4][R20.64] ;  /* 0x0000000414157981 */ /* 0x000f64000c2e1900 */
[----:B------:R-:W-:Y:S02]  /*02f0*/  IMAD.WIDE R8, R27, 0x4, R4 ;  /* 0x000000041b087825 */ /* 0x000fe400078e0204 */
[----:B------:R-:W5:Y:S04]  /*0300*/  LDG.E.EL R23, desc[UR4][R22.64] ;  /* 0x0000000416177981 */ /* 0x000f68000c2e1900 */
[----:B------:R-:W5:Y:S04]  /*0310*/  LDG.E.EL.128 R4, desc[UR4][R6.64] ;  /* 0x0000000406047981 */ /* 0x000f68000c2e1d00 */
[----:B0-----:R-:W5:Y:S01]  /*0320*/  LDG.E.EL.128 R8, desc[UR4][R8.64] ;  /* 0x0000000408087981 */ /* 0x001f62000c2e1d00 */
[--C-:B--2---:R-:W-:Y:S01]  /*0330*/  FADD R12, R13, R0.reuse ;  /* 0x000000000d0c7221 */ /* 0x104fe20000000000 */
[--C-:B---3--:R-:W-:Y:S01]  /*0340*/  FADD R15, R15, R0.reuse ;  /* 0x000000000f0f7221 */ /* 0x108fe20000000000 */
[--C-:B----4-:R-:W-:Y:S01]  /*0350*/  FADD R14, R17, R0.reuse ;  /* 0x00000000110e7221 */ /* 0x110fe20000000000 */
[--C-:B-----5:R-:W-:Y:S01]  /*0360*/  FADD R25, R25, R0.reuse ;  /* 0x0000000019197221 */ /* 0x120fe20000000000 */
[--C-:B------:R-:W-:Y:S01]  /*0370*/  FADD R16, R19, R0.reuse ;  /* 0x0000000013107221 */ /* 0x100fe20000000000 */
[--C-:B------:R-:W-:Y:S01]  /*0380*/  FADD R3, R3, R0.reuse ;  /* 0x0000000003037221 */ /* 0x100fe20000000000 */
[--C-:B------:R-:W-:Y:S01]  /*0390*/  FADD R21, R21, R0.reuse ;  /* 0x0000000015157221 */ /* 0x100fe20000000000 */
[----:B------:R-:W-:-:S02]  /*03a0*/  FADD R0, R23, R0 ;  /* 0x0000000017007221 */ /* 0x000fc40000000000 */
[----:B------:R-:W-:Y:S01]  /*03b0*/  FADD R4, R4, R3 ;  /* 0x0000000304047221 */ /* 0x000fe20000000000 */
[----:B------:R-:W-:Y:S01]  /*03c0*/  FADD R5, R5, R12 ;  /* 0x0000000c05057221 */ /* 0x000fe20000000000 */
[----:B------:R-:W-:Y:S01]  /*03d0*/  FADD R6, R6, R15 ;  /* 0x0000000f06067221 */ /* 0x000fe20000000000 */
[----:B------:R-:W-:Y:S01]  /*03e0*/  FADD R7, R7, R14 ;  /* 0x0000000e07077221 */ /* 0x000fe20000000000 */
[----:B------:R-:W-:-:S04]  /*03f0*/  IMAD.WIDE R2, R2, 0x4, R28 ;  /* 0x0000000402027825 */ /* 0x000fc800078e021c */
[----:B------:R-:W-:Y:S01]  /*0400*/  FADD R8, R8, R25 ;  /* 0x0000001908087221 */ /* 0x000fe20000000000 */
[----:B------:R-:W-:Y:S01]  /*0410*/  FADD R9, R9, R16 ;  /* 0x0000001009097221 */ /* 0x000fe20000000000 */
[----:B------:R-:W-:Y:S01]  /*0420*/  FADD R10, R10, R21 ;  /* 0x000000150a0a7221 */ /* 0x000fe20000000000 */
[----:B------:R-:W-:Y:S01]  /*0430*/  FADD R11, R11, R0 ;  /* 0x000000000b0b7221 */ /* 0x000fe20000000000 */
[----:B------:R-:W-:Y:S01]  /*0440*/  IMAD.WIDE R28, R27, 0x4, R28 ;  /* 0x000000041b1c7825 */ /* 0x000fe200078e021c */
[----:B------:R-:W-:Y:S04]  /*0450*/  STG.E.128 desc[UR4][R2.64], R4 ;  /* 0x0000000402007986 */ /* 0x000fe8000c101d04 */
[----:B------:R-:W-:Y:S01]  /*0460*/  STG.E.128 desc[UR4][R28.64], R8 ;  /* 0x000000081c007986 */ /* 0x000fe2000c101d04 */
[----:B------:R-:W-:Y:S05]  /*0470*/  EXIT ;  /* 0x000000000000794d */ /* 0x000fea0003800000 */
.L_x_0:
[----:B------:R-:W-:-:S00]  /*0480*/  BRA `(.L_x_0) ;  /* 0xfffffffc00fc7947 */ /* 0x000fc0000383ffff */
[----:B------:R-:W-:-:S00]  /*0490*/  NOP ;  /* 0x0000000000007918 */ /* 0x000fc00000000000 */
        /* <DEDUP_REMOVED lines=14> */
.L_x_1:


//--------------------- .nv.constant0.triton_poi_fused_add_convolution_2 --------------------------
	.section	.nv.constant0.triton_poi_fused_add_convolution_2,"a",@progbits
	.sectionflags	@""
	.align	4
.nv.constant0.triton_poi_fused_add_convolution_2:
	.zero		568
